//
// Generated by NVIDIA NVVM Compiler
//
// Compiler Build ID: CL-36424714
// Cuda compilation tools, release 13.0, V13.0.88
// Based on NVVM 20.0.0
//

.version 9.0
.target sm_100
.address_size 64

	// .globl	_Z21scalar_multiplicationmfPfS_S_

.visible .entry _Z21scalar_multiplicationmfPfS_S_(
	.param .u64 _Z21scalar_multiplicationmfPfS_S__param_0,
	.param .f32 _Z21scalar_multiplicationmfPfS_S__param_1,
	.param .u64 .ptr .align 1 _Z21scalar_multiplicationmfPfS_S__param_2,
	.param .u64 .ptr .align 1 _Z21scalar_multiplicationmfPfS_S__param_3,
	.param .u64 .ptr .align 1 _Z21scalar_multiplicationmfPfS_S__param_4
)
{
	.reg .pred 	%p<2>;
	.reg .b32 	%r<5>;
	.reg .b32 	%f<5>;
	.reg .b64 	%rd<13>;

	ld.param.u64 	%rd5, [_Z21scalar_multiplicationmfPfS_S__param_0];
	ld.param.f32 	%f1, [_Z21scalar_multiplicationmfPfS_S__param_1];
	ld.param.u64 	%rd2, [_Z21scalar_multiplicationmfPfS_S__param_2];
	ld.param.u64 	%rd3, [_Z21scalar_multiplicationmfPfS_S__param_3];
	ld.param.u64 	%rd4, [_Z21scalar_multiplicationmfPfS_S__param_4];
	mov.u32 	%r1, %ntid.x;
	mov.u32 	%r2, %ctaid.x;
	mov.u32 	%r3, %tid.x;
	mad.lo.s32 	%r4, %r1, %r2, %r3;
	cvt.u64.u32 	%rd1, %r4;
	setp.le.u64 	%p1, %rd5, %rd1;
	@%p1 bra 	$L__BB0_2;
	cvta.to.global.u64 	%rd6, %rd2;
	cvta.to.global.u64 	%rd7, %rd3;
	cvta.to.global.u64 	%rd8, %rd4;
	shl.b64 	%rd9, %rd1, 2;
	add.s64 	%rd10, %rd6, %rd9;
	ld.global.f32 	%f2, [%rd10];
	add.s64 	%rd11, %rd7, %rd9;
	ld.global.f32 	%f3, [%rd11];
	fma.rn.f32 	%f4, %f1, %f2, %f3;
	add.s64 	%rd12, %rd8, %rd9;
	st.global.f32 	[%rd12], %f4;
$L__BB0_2:
	ret;

}


// ===== COMPILED SASS (sm_100) =====

	.target	sm_100

	.elftype	@"ET_EXEC"


//--------------------- .note.nv.tkinfo           --------------------------
	.section	.note.nv.tkinfo,"",@"SHT_NOTE"
	.sectionflags	@"SHF_NOTE_NV_TKINFO"
	.tkinfo
        /*0018*/ 	.word	0x00000002
        /*0030*/ 	.string	""
        /*0030*/ 	.string	"ptxas"
        /*0030*/ 	.string	"Cuda compilation tools, release 13.0, V13.0.88"
        /*0030*/ 	.string	"Build cuda_13.0.r13.0/compiler.36424714_0"
        /*0030*/ 	.string	"-arch sm_100 -m 64 "



//--------------------- .note.nv.cuinfo           --------------------------
	.section	.note.nv.cuinfo,"",@"SHT_NOTE"
	.sectionflags	@"SHF_NOTE_NV_CUINFO"
        /*0018*/ 	.short	0x0002
        /*001a*/ 	.short	0x0064
        /*001c*/ 	.short	0x0082
	.zero		2


//--------------------- .nv.info                  --------------------------
	.section	.nv.info,"",@"SHT_CUDA_INFO"
	.align	4


	//----- nvinfo : EIATTR_REGCOUNT
	.align		4
        /*0000*/ 	.byte	0x04, 0x2f
        /*0002*/ 	.short	(.L_1 - .L_0)
	.align		4
.L_0:
        /*0004*/ 	.word	index@(_Z21scalar_multiplicationmfPfS_S_)
        /*0008*/ 	.word	0x0000000c


	//----- nvinfo : EIATTR_FRAME_SIZE
	.align		4
.L_1:
        /*000c*/ 	.byte	0x04, 0x11
        /*000e*/ 	.short	(.L_3 - .L_2)
	.align		4
.L_2:
        /*0010*/ 	.word	index@(_Z21scalar_multiplicationmfPfS_S_)
        /*0014*/ 	.word	0x00000000


	//----- nvinfo : EIATTR_MIN_STACK_SIZE
	.align		4
.L_3:
        /*0018*/ 	.byte	0x04, 0x12
        /*001a*/ 	.short	(.L_5 - .L_4)
	.align		4
.L_4:
        /*001c*/ 	.word	index@(_Z21scalar_multiplicationmfPfS_S_)
        /*0020*/ 	.word	0x00000000
.L_5:


//--------------------- .nv.compat                --------------------------
	.section	.nv.compat,"",@"SHT_CUDA_COMPAT_INFO"
	.align	4
        /*0000*/ 	.byte	0x02, 0x09, 0x00, 0x00, 0x02, 0x02, 0x01, 0x00, 0x02, 0x05, 0x05, 0x00, 0x03, 0x07, 0x01, 0x01
        /*0010*/ 	.byte	0x02, 0x03, 0x00, 0x00, 0x02, 0x06, 0x01, 0x00, 0x04, 0x0b, 0x08, 0x00, 0x09, 0x00, 0x00, 0x00
        /*0020*/ 	.byte	0x00, 0x00, 0x00, 0x00


//--------------------- .nv.info._Z21scalar_multiplicationmfPfS_S_ --------------------------
	.section	.nv.info._Z21scalar_multiplicationmfPfS_S_,"",@"SHT_CUDA_INFO"
	.sectionflags	@""
	.align	4


	//----- nvinfo : EIATTR_CUDA_API_VERSION
	.align		4
        /*0000*/ 	.byte	0x04, 0x37
        /*0002*/ 	.short	(.L_7 - .L_6)
.L_6:
        /*0004*/ 	.word	0x00000082


	//----- nvinfo : EIATTR_KPARAM_INFO
	.align		4
.L_7:
        /*0008*/ 	.byte	0x04, 0x17
        /*000a*/ 	.short	(.L_9 - .L_8)
.L_8:
        /*000c*/ 	.word	0x00000000
        /*0010*/ 	.short	0x0004
        /*0012*/ 	.short	0x0020
        /*0014*/ 	.byte	0x00, 0xf5, 0x21, 0x00


	//----- nvinfo : EIATTR_KPARAM_INFO
	.align		4
.L_9:
        /*0018*/ 	.byte	0x04, 0x17
        /*001a*/ 	.short	(.L_11 - .L_10)
.L_10:
        /*001c*/ 	.word	0x00000000
        /*0020*/ 	.short	0x0003
        /*0022*/ 	.short	0x0018
        /*0024*/ 	.byte	0x00, 0xf5, 0x21, 0x00


	//----- nvinfo : EIATTR_KPARAM_INFO
	.align		4
.L_11:
        /*0028*/ 	.byte	0x04, 0x17
        /*002a*/ 	.short	(.L_13 - .L_12)
.L_12:
        /*002c*/ 	.word	0x00000000
        /*0030*/ 	.short	0x0002
        /*0032*/ 	.short	0x0010
        /*0034*/ 	.byte	0x00, 0xf5, 0x21, 0x00


	//----- nvinfo : EIATTR_KPARAM_INFO
	.align		4
.L_13:
        /*0038*/ 	.byte	0x04, 0x17
        /*003a*/ 	.short	(.L_15 - .L_14)
.L_14:
        /*003c*/ 	.word	0x00000000
        /*0040*/ 	.short	0x0001
        /*0042*/ 	.short	0x0008
        /*0044*/ 	.byte	0x00, 0xf0, 0x11, 0x00


	//----- nvinfo : EIATTR_KPARAM_INFO
	.align		4
.L_15:
        /*0048*/ 	.byte	0x04, 0x17
        /*004a*/ 	.short	(.L_17 - .L_16)
.L_16:
        /*004c*/ 	.word	0x00000000
        /*0050*/ 	.short	0x0000
        /*0052*/ 	.short	0x0000
        /*0054*/ 	.byte	0x00, 0xf0, 0x21, 0x00


	//----- nvinfo : EIATTR_SPARSE_MMA_MASK
	.align		4
.L_17:
        /*0058*/ 	.byte	0x03, 0x50
        /*005a*/ 	.short	0x0000


	//----- nvinfo : EIATTR_MAXREG_COUNT
	.align		4
        /*005c*/ 	.byte	0x03, 0x1b
        /*005e*/ 	.short	0x00ff


	//----- nvinfo : EIATTR_MERCURY_ISA_VERSION
	.align		4
        /*0060*/ 	.byte	0x03, 0x5f
        /*0062*/ 	.short	0x0101


	//----- nvinfo : EIATTR_VRC_CTA_INIT_COUNT
	.align		4
        /*0064*/ 	.byte	0x02, 0x4a
	.zero		1
	.zero		1


	//----- nvinfo : EIATTR_EXIT_INSTR_OFFSETS
	.align		4
        /*0068*/ 	.byte	0x04, 0x1c
        /*006a*/ 	.short	(.L_19 - .L_18)


	//   ....[0]....
.L_18:
        /*006c*/ 	.word	0x00000080


	//   ....[1]....
        /*0070*/ 	.word	0x00000190


	//----- nvinfo : EIATTR_CBANK_PARAM_SIZE
	.align		4
.L_19:
        /*0074*/ 	.byte	0x03, 0x19
        /*0076*/ 	.short	0x0028


	//----- nvinfo : EIATTR_PARAM_CBANK
	.align		4
        /*0078*/ 	.byte	0x04, 0x0a
        /*007a*/ 	.short	(.L_21 - .L_20)
	.align		4
.L_20:
        /*007c*/ 	.word	index@(.nv.constant0._Z21scalar_multiplicationmfPfS_S_)
        /*0080*/ 	.short	0x0380
        /*0082*/ 	.short	0x0028


	//----- nvinfo : EIATTR_SW_WAR
	.align		4
.L_21:
        /*0084*/ 	.byte	0x04, 0x36
        /*0086*/ 	.short	(.L_23 - .L_22)
.L_22:
        /*0088*/ 	.word	0x00000008
.L_23:


//--------------------- .nv.callgraph             --------------------------
	.section	.nv.callgraph,"",@"SHT_CUDA_CALLGRAPH"
	.align	4
	.sectionentsize	8
	.align		4
        /*0000*/ 	.word	0x00000000
	.align		4
        /*0004*/ 	.word	0xffffffff
	.align		4
        /*0008*/ 	.word	0x00000000
	.align		4
        /*000c*/ 	.word	0xfffffffe
	.align		4
        /*0010*/ 	.word	0x00000000
	.align		4
        /*0014*/ 	.word	0xfffffffd
	.align		4
        /*0018*/ 	.word	0x00000000
	.align		4
        /*001c*/ 	.word	0xfffffffc


//--------------------- .text._Z21scalar_multiplicationmfPfS_S_ --------------------------
	.section	.text._Z21scalar_multiplicationmfPfS_S_,"ax",@progbits
	.align	128
        .global         _Z21scalar_multiplicationmfPfS_S_
        .type           _Z21scalar_multiplicationmfPfS_S_,@function
        .size           _Z21scalar_multiplicationmfPfS_S_,(.L_x_1 - _Z21scalar_multiplicationmfPfS_S_)
        .other          _Z21scalar_multiplicationmfPfS_S_,@"STO_CUDA_ENTRY STV_DEFAULT"
_Z21scalar_multiplicationmfPfS_S_:
.text._Z21scalar_multiplicationmfPfS_S_:
[----:B------:R-:W-:Y:S01]  /*0000*/  LDC R1, c[0x0][0x37c] ;  /* 0x0000df00ff017b82 */ /* 0x000fe20000000800 */
[----:B------:R-:W0:Y:S01]  /*0010*/  S2R R0, SR_CTAID.X ;  /* 0x0000000000007919 */ /* 0x000e220000002500 */
[----:B------:R-:W0:Y:S01]  /*0020*/  LDCU UR4, c[0x0][0x360] ;  /* 0x00006c00ff0477ac */ /* 0x000e220008000800 */
[----:B------:R-:W0:Y:S01]  /*0030*/  S2R R3, SR_TID.X ;  /* 0x0000000000037919 */ /* 0x000e220000002100 */
[----:B------:R-:W1:Y:S01]  /*0040*/  LDCU.64 UR6, c[0x0][0x380] ;  /* 0x00007000ff0677ac */ /* 0x000e620008000a00 */
[----:B0-----:R-:W-:-:S05]  /*0050*/  IMAD R0, R0, UR4, R3 ;  /* 0x0000000400007c24 */ /* 0x001fca000f8e0203 */
[----:B-1----:R-:W-:-:S04]  /*0060*/  ISETP.GE.U32.AND P0, PT, R0, UR6, PT ;  /* 0x0000000600007c0c */ /* 0x002fc8000bf06070 */
[----:B------:R-:W-:-:S13]  /*0070*/  ISETP.GE.U32.AND.EX P0, PT, RZ, UR7, PT, P0 ;  /* 0x00000007ff007c0c */ /* 0x000fda000bf06100 */
[----:B------:R-:W-:Y:S05]  /*0080*/  @P0 EXIT ;  /* 0x000000000000094d */ /* 0x000fea0003800000 */
[----:B------:R-:W0:Y:S01]  /*0090*/  LDCU.128 UR8, c[0x0][0x390] ;  /* 0x00007200ff0877ac */ /* 0x000e220008000c00 */
[----:B------:R-:W-:Y:S01]  /*00a0*/  IMAD.SHL.U32 R6, R0, 0x4, RZ ;  /* 0x0000000400067824 */ /* 0x000fe200078e00ff */
[----:B------:R-:W-:Y:S01]  /*00b0*/  SHF.R.U32.HI R0, RZ, 0x1e, R0 ;  /* 0x0000001eff007819 */ /* 0x000fe20000011600 */
[----:B------:R-:W1:Y:S01]  /*00c0*/  LDCU.64 UR4, c[0x0][0x358] ;  /* 0x00006b00ff0477ac */ /* 0x000e620008000a00 */
[----:B------:R-:W2:Y:S02]  /*00d0*/  LDCU UR6, c[0x0][0x388] ;  /* 0x00007100ff0677ac */ /* 0x000ea40008000800 */
[C---:B0-----:R-:W-:Y:S02]  /*00e0*/  IADD3 R4, P1, PT, R6.reuse, UR10, RZ ;  /* 0x0000000a06047c10 */ /* 0x041fe4000ff3e0ff */
[----:B------:R-:W-:Y:S02]  /*00f0*/  IADD3 R2, P0, PT, R6, UR8, RZ ;  /* 0x0000000806027c10 */ /* 0x000fe4000ff1e0ff */
[----:B------:R-:W-:-:S02]  /*0100*/  IADD3.X R5, PT, PT, R0, UR11, RZ, P1, !PT ;  /* 0x0000000b00057c10 */ /* 0x000fc40008ffe4ff */
[----:B------:R-:W-:Y:S01]  /*0110*/  IADD3.X R3, PT, PT, R0, UR9, RZ, P0, !PT ;  /* 0x0000000900037c10 */ /* 0x000fe200087fe4ff */
[----:B------:R-:W0:Y:S03]  /*0120*/  LDCU.64 UR8, c[0x0][0x3a0] ;  /* 0x00007400ff0877ac */ /* 0x000e260008000a00 */
[----:B-1----:R-:W2:Y:S04]  /*0130*/  LDG.E R5, desc[UR4][R4.64] ;  /* 0x0000000404057981 */ /* 0x002ea8000c1e1900 */
[----:B------:R-:W2:Y:S01]  /*0140*/  LDG.E R2, desc[UR4][R2.64] ;  /* 0x0000000402027981 */ /* 0x000ea2000c1e1900 */
[----:B0-----:R-:W-:-:S04]  /*0150*/  IADD3 R6, P0, PT, R6, UR8, RZ ;  /* 0x0000000806067c10 */ /* 0x001fc8000ff1e0ff */
[----:B------:R-:W-:Y:S01]  /*0160*/  IADD3.X R7, PT, PT, R0, UR9, RZ, P0, !PT ;  /* 0x0000000900077c10 */ /* 0x000fe200087fe4ff */
[----:B--2---:R-:W-:-:S05]  /*0170*/  FFMA R9, R2, UR6, R5 ;  /* 0x0000000602097c23 */ /* 0x004fca0008000005 */
[----:B------:R-:W-:Y:S01]  /*0180*/  STG.E desc[UR4][R6.64], R9 ;  /* 0x0000000906007986 */ /* 0x000fe2000c101904 */
[----:B------:R-:W-:Y:S05]  /*0190*/  EXIT ;  /* 0x000000000000794d */ /* 0x000fea0003800000 */
.L_x_0:
[----:B------:R-:W-:-:S00]  /*01a0*/  BRA `(.L_x_0) ;  /* 0xfffffffc00fc7947 */ /* 0x000fc0000383ffff */
[----:B------:R-:W-:-:S00]  /*01b0*/  NOP ;  /* 0x0000000000007918 */ /* 0x000fc00000000000 */
        /* <DEDUP_REMOVED lines=12> */
.L_x_1:


//--------------------- .nv.shared.reserved.0     --------------------------
	.section	.nv.shared.reserved.0,"aw",@nobits
	.weak		__nv_reservedSMEM_offset_0_alias
	.size		__nv_reservedSMEM_offset_0_alias, 0, 64
	.other		__nv_reservedSMEM_offset_0_alias,@"STO_CUDA_RESERVED_SHARED STV_DEFAULT"
__nv_reservedSMEM_offset_0_alias:
	.zero		0
	.zero		64


//--------------------- .nv.constant0._Z21scalar_multiplicationmfPfS_S_ --------------------------
	.section	.nv.constant0._Z21scalar_multiplicationmfPfS_S_,"a",@progbits
	.sectionflags	@""
	.align	4
.nv.constant0._Z21scalar_multiplicationmfPfS_S_:
	.zero		936


//--------------------- SYMBOLS --------------------------

	.type		.nv.reservedSmem.offset0,@object
	.size		.nv.reservedSmem.offset0,0x4
